	.headerflags	@"EF_CUDA_TEXMODE_UNIFIED EF_CUDA_64BIT_ADDRESS EF_CUDA_ACCELERATORS EF_CUDA_SM90 EF_CUDA_VIRTUAL_SM(EF_CUDA_SM90)"
	.elftype	@"ET_EXEC"


//--------------------- .nv.info                  --------------------------
	.section	.nv.info,"",@"SHT_CUDA_INFO"
	.align	4


	//----- nvinfo : EIATTR_REGCOUNT
	.align		4
        /*0000*/ 	.byte	0x04, 0x2f
        /*0002*/ 	.short	(.L_3 - .L_2)
	.align		4
.L_2:
        /*0004*/ 	.word	index@(triton_poi_fused__native_batch_norm_legit_no_training_convolution_elu_1)
        /*0008*/ 	.word	0x00000016


	//----- nvinfo : EIATTR_MIN_STACK_SIZE
	.align		4
.L_3:
        /*000c*/ 	.byte	0x04, 0x12
        /*000e*/ 	.short	(.L_5 - .L_4)
	.align		4
.L_4:
        /*0010*/ 	.word	index@(triton_poi_fused__native_batch_norm_legit_no_training_convolution_elu_1)
        /*0014*/ 	.word	0x00000000


	//----- nvinfo : EIATTR_FRAME_SIZE
	.align		4
.L_5:
        /*0018*/ 	.byte	0x04, 0x11
        /*001a*/ 	.short	(.L_7 - .L_6)
	.align		4
.L_6:
        /*001c*/ 	.word	index@(triton_poi_fused__native_batch_norm_legit_no_training_convolution_elu_1)
        /*0020*/ 	.word	0x00000000


	//----- nvinfo : EIATTR_MIN_STACK_SIZE
	.align		4
.L_7:
        /*0024*/ 	.byte	0x04, 0x12
        /*0026*/ 	.short	(.L_9 - .L_8)
	.align		4
.L_8:
        /*0028*/ 	.word	index@(triton_poi_fused__native_batch_norm_legit_no_training_convolution_elu_1)
        /*002c*/ 	.word	0x00000000
.L_9:


//--------------------- .nv.info.triton_poi_fused__native_batch_norm_legit_no_training_convolution_elu_1 --------------------------
	.section	.nv.info.triton_poi_fused__native_batch_norm_legit_no_training_convolution_elu_1,"",@"SHT_CUDA_INFO"
	.sectionflags	@""
	.align	4


	//----- nvinfo : EIATTR_CUDA_API_VERSION
	.align		4
        /*0000*/ 	.byte	0x04, 0x37
        /*0002*/ 	.short	(.L_11 - .L_10)
.L_10:
        /*0004*/ 	.word	0x0000007c


	//----- nvinfo : EIATTR_KPARAM_INFO
	.align		4
.L_11:
        /*0008*/ 	.byte	0x04, 0x17
        /*000a*/ 	.short	(.L_13 - .L_12)
.L_12:
        /*000c*/ 	.word	0x00000000
        /*0010*/ 	.short	0x0007
        /*0012*/ 	.short	0x0038
        /*0014*/ 	.byte	0x00, 0xf0, 0x11, 0x00


	//----- nvinfo : EIATTR_KPARAM_INFO
	.align		4
.L_13:
        /*0018*/ 	.byte	0x04, 0x17
        /*001a*/ 	.short	(.L_15 - .L_14)
.L_14:
        /*001c*/ 	.word	0x00000000
        /*0020*/ 	.short	0x0006
        /*0022*/ 	.short	0x0030
        /*0024*/ 	.byte	0x00, 0xf4, 0x21, 0x00


	//----- nvinfo : EIATTR_KPARAM_INFO
	.align		4
.L_15:
        /*0028*/ 	.byte	0x04, 0x17
        /*002a*/ 	.short	(.L_17 - .L_16)
.L_16:
        /*002c*/ 	.word	0x00000000
        /*0030*/ 	.short	0x0005
        /*0032*/ 	.short	0x0028
        /*0034*/ 	.byte	0x00, 0xf4, 0x21, 0x00


	//----- nvinfo : EIATTR_KPARAM_INFO
	.align		4
.L_17:
        /*0038*/ 	.byte	0x04, 0x17
        /*003a*/ 	.short	(.L_19 - .L_18)
.L_18:
        /*003c*/ 	.word	0x00000000
        /*0040*/ 	.short	0x0004
        /*0042*/ 	.short	0x0020
        /*0044*/ 	.byte	0x00, 0xf4, 0x21, 0x00


	//----- nvinfo : EIATTR_KPARAM_INFO
	.align		4
.L_19:
        /*0048*/ 	.byte	0x04, 0x17
        /*004a*/ 	.short	(.L_21 - .L_20)
.L_20:
        /*004c*/ 	.word	0x00000000
        /*0050*/ 	.short	0x0003
        /*0052*/ 	.short	0x0018
        /*0054*/ 	.byte	0x00, 0xf4, 0x21, 0x00


	//----- nvinfo : EIATTR_KPARAM_INFO
	.align		4
.L_21:
        /*0058*/ 	.byte	0x04, 0x17
        /*005a*/ 	.short	(.L_23 - .L_22)
.L_22:
        /*005c*/ 	.word	0x00000000
        /*0060*/ 	.short	0x0002
        /*0062*/ 	.short	0x0010
        /*0064*/ 	.byte	0x00, 0xf4, 0x21, 0x00


	//----- nvinfo : EIATTR_KPARAM_INFO
	.align		4
.L_23:
        /*0068*/ 	.byte	0x04, 0x17
        /*006a*/ 	.short	(.L_25 - .L_24)
.L_24:
        /*006c*/ 	.word	0x00000000
        /*0070*/ 	.short	0x0001
        /*0072*/ 	.short	0x0008
        /*0074*/ 	.byte	0x00, 0xf4, 0x21, 0x00


	//----- nvinfo : EIATTR_KPARAM_INFO
	.align		4
.L_25:
        /*0078*/ 	.byte	0x04, 0x17
        /*007a*/ 	.short	(.L_27 - .L_26)
.L_26:
        /*007c*/ 	.word	0x00000000
        /*0080*/ 	.short	0x0000
        /*0082*/ 	.short	0x0000
        /*0084*/ 	.byte	0x00, 0xf4, 0x21, 0x00


	//----- nvinfo : EIATTR_SPARSE_MMA_MASK
	.align		4
.L_27:
        /*0088*/ 	.byte	0x03, 0x50
        /*008a*/ 	.short	0x0000


	//----- nvinfo : EIATTR_MAXREG_COUNT
	.align		4
        /*008c*/ 	.byte	0x03, 0x1b
        /*008e*/ 	.short	0x00ff


	//----- nvinfo : EIATTR_EXIT_INSTR_OFFSETS
	.align		4
        /*0090*/ 	.byte	0x04, 0x1c
        /*0092*/ 	.short	(.L_29 - .L_28)


	//   ....[0]....
.L_28:
        /*0094*/ 	.word	0x00000500


	//   ....[1]....
        /*0098*/ 	.word	0x00000520


	//----- nvinfo : EIATTR_REQNTID
	.align		4
.L_29:
        /*009c*/ 	.byte	0x04, 0x10
        /*009e*/ 	.short	(.L_31 - .L_30)
.L_30:
        /*00a0*/ 	.word	0x00000080
        /*00a4*/ 	.word	0x00000001
        /*00a8*/ 	.word	0x00000001


	//----- nvinfo : EIATTR_CBANK_PARAM_SIZE
	.align		4
.L_31:
        /*00ac*/ 	.byte	0x03, 0x19
        /*00ae*/ 	.short	0x003c


	//----- nvinfo : EIATTR_PARAM_CBANK
	.align		4
        /*00b0*/ 	.byte	0x04, 0x0a
        /*00b2*/ 	.short	(.L_33 - .L_32)
	.align		4
.L_32:
        /*00b4*/ 	.word	index@(.nv.constant0.triton_poi_fused__native_batch_norm_legit_no_training_convolution_elu_1)
        /*00b8*/ 	.short	0x0210
        /*00ba*/ 	.short	0x003c


	//----- nvinfo : EIATTR_SW_WAR
	.align		4
.L_33:
        /*00bc*/ 	.byte	0x04, 0x36
        /*00be*/ 	.short	(.L_35 - .L_34)
.L_34:
        /*00c0*/ 	.word	0x00000008
.L_35:


//--------------------- .nv.callgraph             --------------------------
	.section	.nv.callgraph,"",@"SHT_CUDA_CALLGRAPH"
	.align	4
	.sectionentsize	8
	.align		4
        /*0000*/ 	.word	0x00000000
	.align		4
        /*0004*/ 	.word	0xffffffff
	.align		4
        /*0008*/ 	.word	0x00000000
	.align		4
        /*000c*/ 	.word	0xfffffffe
	.align		4
        /*0010*/ 	.word	0x00000000
	.align		4
        /*0014*/ 	.word	0xfffffffd
	.align		4
        /*0018*/ 	.word	0x00000000
	.align		4
        /*001c*/ 	.word	0xfffffffc


//--------------------- .nv.constant4             --------------------------
	.section	.nv.constant4,"a",@progbits
	.align	8
	.align		8
.nv.constant4:
        /*0000*/ 	.dword	_$_str
	.align		8
        /*0008*/ 	.dword	_$_str_$_2


//--------------------- .text.triton_poi_fused__native_batch_norm_legit_no_training_convolution_elu_1 --------------------------
	.section	.text.triton_poi_fused__native_batch_norm_legit_no_training_convolution_elu_1,"ax",@progbits
	.align	128
        .global         triton_poi_fused__native_batch_norm_legit_no_training_convolution_elu_1
        .type           triton_poi_fused__native_batch_norm_legit_no_training_convolution_elu_1,@function
        .size           triton_poi_fused__native_batch_norm_legit_no_training_convolution_elu_1,(.L_x_1 - triton_poi_fused__native_batch_norm_legit_no_training_convolution_elu_1)
        .other          triton_poi_fused__native_batch_norm_legit_no_training_convolution_elu_1,@"STO_CUDA_ENTRY STV_DEFAULT"
triton_poi_fused__native_batch_norm_legit_no_training_convolution_elu_1:
.text.triton_poi_fused__native_batch_norm_legit_no_training_convolution_elu_1:
[----:B------:R-:W0:Y:S01]  /*0000*/  LDC R1, c[0x0][0x28] ;  /* 0x00000a00ff017b82 */ /* 0x000e220000000800 */
[----:B------:R-:W1:Y:S07]  /*0010*/  S2R R0, SR_TID.X ;  /* 0x0000000000007919 */ /* 0x000e6e0000002100 */
[----:B------:R-:W2:Y:S01]  /*0020*/  LDC.64 R12, c[0x0][0x230] ;  /* 0x00008c00ff0c7b82 */ /* 0x000ea20000000a00 */
[----:B------:R-:W-:Y:S01]  /*0030*/  CS2R R4, SRZ ;  /* 0x0000000000047805 */ /* 0x000fe2000001ff00 */
[----:B------:R-:W-:Y:S01]  /*0040*/  ULDC.64 UR4, c[0x0][0x208] ;  /* 0x0000820000047ab9 */ /* 0x000fe20000000a00 */
[----:B------:R-:W3:Y:S05]  /*0050*/  S2R R3, SR_CTAID.X ;  /* 0x0000000000037919 */ /* 0x000eea0000002500 */
[----:B------:R-:W4:Y:S08]  /*0060*/  LDC.64 R10, c[0x0][0x220] ;  /* 0x00008800ff0a7b82 */ /* 0x000f300000000a00 */
[----:B------:R-:W5:Y:S08]  /*0070*/  LDC.64 R14, c[0x0][0x228] ;  /* 0x00008a00ff0e7b82 */ /* 0x000f700000000a00 */
[----:B------:R-:W4:Y:S01]  /*0080*/  LDC.64 R16, c[0x0][0x238] ;  /* 0x00008e00ff107b82 */ /* 0x000f220000000a00 */
[----:B-1----:R-:W-:-:S07]  /*0090*/  LOP3.LUT R0, R0, 0x7f, RZ, 0xc0, !PT ;  /* 0x0000007f00007812 */ /* 0x002fce00078ec0ff */
[----:B------:R-:W1:Y:S01]  /*00a0*/  LDC.64 R6, c[0x0][0x240] ;  /* 0x00009000ff067b82 */ /* 0x000e620000000a00 */
[----:B---3--:R-:W-:-:S04]  /*00b0*/  LEA R0, R3, R0, 0x7 ;  /* 0x0000000003007211 */ /* 0x008fc800078e38ff */
[C---:B------:R-:W-:Y:S01]  /*00c0*/  ISETP.GE.AND P0, PT, R0.reuse, 0x60, PT ;  /* 0x000000600000780c */ /* 0x040fe20003f06270 */
[----:B------:R-:W-:-:S05]  /*00d0*/  IMAD.HI R2, R0, 0x2aaaaaab, RZ ;  /* 0x2aaaaaab00027827 */ /* 0x000fca00078e02ff */
[----:B------:R-:W-:-:S04]  /*00e0*/  LEA.HI R2, R2, R2, RZ, 0x1 ;  /* 0x0000000202027211 */ /* 0x000fc800078f08ff */
[----:B------:R-:W-:-:S04]  /*00f0*/  SHF.R.S32.HI R3, RZ, 0x1f, R2 ;  /* 0x0000001fff037819 */ /* 0x000fc80000011402 */
[----:B------:R-:W-:-:S04]  /*0100*/  LEA.HI R3, R3, R2, RZ, 0x2 ;  /* 0x0000000203037211 */ /* 0x000fc800078f10ff */
[----:B------:R-:W-:-:S04]  /*0110*/  LOP3.LUT R3, R3, 0xfffffffc, RZ, 0xc0, !PT ;  /* 0xfffffffc03037812 */ /* 0x000fc800078ec0ff */
[----:B------:R-:W-:Y:S02]  /*0120*/  IADD3 R19, R2, -R3, RZ ;  /* 0x8000000302137210 */ /* 0x000fe40007ffe0ff */
[----:B------:R-:W3:Y:S03]  /*0130*/  LDC.64 R2, c[0x0][0x210] ;  /* 0x00008400ff027b82 */ /* 0x000ee60000000a00 */
[----:B--2---:R-:W-:-:S05]  /*0140*/  IMAD.WIDE R12, R19, 0x4, R12 ;  /* 0x00000004130c7825 */ /* 0x004fca00078e020c */
[----:B------:R5:W2:Y:S01]  /*0150*/  @!P0 LDG.E.EL R4, desc[UR4][R12.64] ;  /* 0x000000040c048981 */ /* 0x000aa2000c2e1900 */
[----:B------:R-:W-:Y:S01]  /*0160*/  CS2R R8, SRZ ;  /* 0x0000000000087805 */ /* 0x000fe2000001ff00 */
[----:B----4-:R-:W-:-:S05]  /*0170*/  IMAD.WIDE R10, R19, 0x4, R10 ;  /* 0x00000004130a7825 */ /* 0x010fca00078e020a */
[----:B------:R4:W2:Y:S01]  /*0180*/  @!P0 LDG.E.EL R5, desc[UR4][R10.64] ;  /* 0x000000040a058981 */ /* 0x0008a2000c2e1900 */
[----:B-----5:R-:W-:-:S04]  /*0190*/  IMAD.WIDE R12, R19, 0x4, R14 ;  /* 0x00000004130c7825 */ /* 0x020fc800078e020e */
[----:B---3--:R-:W-:Y:S01]  /*01a0*/  IMAD.WIDE R2, R0, 0x4, R2 ;  /* 0x0000000400027825 */ /* 0x008fe200078e0202 */
[----:B------:R-:W3:Y:S04]  /*01b0*/  @!P0 LDG.E.EL R9, desc[UR4][R12.64] ;  /* 0x000000040c098981 */ /* 0x000ee8000c2e1900 */
[----:B------:R-:W5:Y:S01]  /*01c0*/  @!P0 LDG.E R8, desc[UR4][R2.64] ;  /* 0x0000000402088981 */ /* 0x000f62000c1e1900 */
[----:B0-----:R-:W-:Y:S01]  /*01d0*/  IMAD.WIDE R14, R19, 0x4, R16 ;  /* 0x00000004130e7825 */ /* 0x001fe200078e0210 */
[----:B------:R-:W-:-:S03]  /*01e0*/  CS2R R16, SRZ ;  /* 0x0000000000107805 */ /* 0x000fc6000001ff00 */
[----:B-1----:R-:W-:-:S03]  /*01f0*/  IMAD.WIDE R6, R19, 0x4, R6 ;  /* 0x0000000413067825 */ /* 0x002fc600078e0206 */
[----:B------:R-:W3:Y:S04]  /*0200*/  @!P0 LDG.E.EL R16, desc[UR4][R14.64] ;  /* 0x000000040e108981 */ /* 0x000ee8000c2e1900 */
[----:B------:R0:W3:Y:S01]  /*0210*/  @!P0 LDG.E.EL R17, desc[UR4][R6.64] ;  /* 0x0000000406118981 */ /* 0x0000e2000c2e1900 */
[----:B----4-:R-:W-:Y:S01]  /*0220*/  HFMA2.MMA R11, -RZ, RZ, 1.625, 0 ;  /* 0x3e800000ff0b7435 */ /* 0x010fe200000001ff */
[----:B--2---:R-:W-:-:S04]  /*0230*/  FADD R4, R4, 9.9999997473787516356e-06 ;  /* 0x3727c5ac04047421 */ /* 0x004fc80000000000 */
[----:B------:R-:W1:Y:S02]  /*0240*/  MUFU.SQRT R18, R4 ;  /* 0x0000000400127308 */ /* 0x000e640000002000 */
[C---:B-1----:R-:W-:Y:S02]  /*0250*/  FSETP.GT.AND P1, PT, R18.reuse, 8.50705917302346158658e+37, PT ;  /* 0x7e8000001200780b */ /* 0x042fe40003f24000 */
[----:B------:R-:W-:-:S11]  /*0260*/  FSETP.GEU.AND P2, PT, R18, 1.175494350822287508e-38, PT ;  /* 0x008000001200780b */ /* 0x000fd60003f4e000 */
[----:B------:R-:W-:-:S04]  /*0270*/  @P1 FMUL R18, R18, 0.25 ;  /* 0x3e80000012121820 */ /* 0x000fc80000400000 */
[----:B------:R-:W-:-:S06]  /*0280*/  @!P2 FMUL R18, R18, 16777216 ;  /* 0x4b8000001212a820 */ /* 0x000fcc0000400000 */
[----:B------:R-:W0:Y:S01]  /*0290*/  MUFU.RCP R18, R18 ;  /* 0x0000001200127308 */ /* 0x000e220000001000 */
[----:B------:R-:W-:Y:S01]  /*02a0*/  FSEL R11, R11, 1, P1 ;  /* 0x3f8000000b0b7808 */ /* 0x000fe20000800000 */
[----:B-----5:R-:W-:-:S04]  /*02b0*/  FADD R5, R5, R8 ;  /* 0x0000000805057221 */ /* 0x020fc80000000000 */
[----:B------:R-:W-:Y:S01]  /*02c0*/  @!P2 FMUL R11, R11, 16777216 ;  /* 0x4b8000000b0ba820 */ /* 0x000fe20000400000 */
[----:B---3--:R-:W-:-:S03]  /*02d0*/  FADD R9, R5, -R9 ;  /* 0x8000000905097221 */ /* 0x008fc60000000000 */
[----:B0-----:R-:W-:-:S04]  /*02e0*/  FMUL R6, R18, R11 ;  /* 0x0000000b12067220 */ /* 0x001fc80000400000 */
[----:B------:R-:W-:-:S04]  /*02f0*/  FMUL R6, R9, R6 ;  /* 0x0000000609067220 */ /* 0x000fc80000400000 */
[----:B------:R-:W-:-:S04]  /*0300*/  FFMA R16, R6, R16, R17 ;  /* 0x0000001006107223 */ /* 0x000fc80000000011 */
[----:B------:R-:W-:-:S06]  /*0310*/  FMUL R4, R16, 1.4426950216293334961 ;  /* 0x3fb8aa3b10047820 */ /* 0x000fcc0000400000 */
[----:B------:R-:W0:Y:S01]  /*0320*/  FRND R4, R4 ;  /* 0x0000000400047307 */ /* 0x000e220000201000 */
[----:B------:R-:W-:-:S05]  /*0330*/  FADD.FTZ R6, |R16|, -RZ ;  /* 0x800000ff10067221 */ /* 0x000fca0000010200 */
[----:B------:R-:W-:-:S04]  /*0340*/  FSETP.GEU.AND P1, PT, R6, 0.40999999642372131348, PT ;  /* 0x3ed1eb850600780b */ /* 0x000fc80003f2e000 */
[----:B0-----:R-:W-:Y:S02]  /*0350*/  FSEL R7, R4, RZ, P1 ;  /* 0x000000ff04077208 */ /* 0x001fe40000800000 */
[----:B------:R-:W-:-:S03]  /*0360*/  MOV R9, 0x3ab5ebe6 ;  /* 0x3ab5ebe600097802 */ /* 0x000fc60000000f00 */
[C---:B------:R-:W-:Y:S01]  /*0370*/  FFMA.FTZ R6, -R7.reuse, 0.693145751953125, R16 ;  /* 0x3f31720007067823 */ /* 0x040fe20000010110 */
[----:B------:R-:W-:-:S03]  /*0380*/  FSETP.NEU.AND P2, PT, R7, 128, PT ;  /* 0x430000000700780b */ /* 0x000fc60003f4d000 */
[C---:B------:R-:W-:Y:S01]  /*0390*/  FFMA.FTZ R6, -R7.reuse, 1.428606765330187045e-06, R6 ;  /* 0x35bfbe8e07067823 */ /* 0x040fe20000010106 */
[----:B------:R-:W-:-:S03]  /*03a0*/  FSEL R8, R7, 127, P2 ;  /* 0x42fe000007087808 */ /* 0x000fc60001000000 */
[----:B------:R-:W-:-:S04]  /*03b0*/  FFMA.FTZ R7, R6, R9, 0.0083824126049876213074 ;  /* 0x3c09566306077423 */ /* 0x000fc80000010009 */
[C---:B------:R-:W-:Y:S01]  /*03c0*/  FFMA.FTZ R7, R6.reuse, R7, 0.041667830199003219604 ;  /* 0x3d2aabe306077423 */ /* 0x040fe20000010007 */
[----:B------:R-:W0:Y:S03]  /*03d0*/  MUFU.EX2 R9, R8 ;  /* 0x0000000800097308 */ /* 0x000e260000000800 */
[----:B------:R-:W-:-:S04]  /*03e0*/  FFMA.FTZ R7, R6, R7, 0.16666397452354431152 ;  /* 0x3e2aa9f606077423 */ /* 0x000fc80000010007 */
[----:B------:R-:W-:-:S04]  /*03f0*/  FFMA.FTZ R7, R6, R7, 0.49999994039535522461 ;  /* 0x3efffffe06077423 */ /* 0x000fc80000010007 */
[----:B------:R-:W-:-:S04]  /*0400*/  FMUL R7, R6, R7 ;  /* 0x0000000706077220 */ /* 0x000fc80000400000 */
[----:B------:R-:W-:Y:S01]  /*0410*/  FFMA.FTZ R4, R6, R7, R6 ;  /* 0x0000000706047223 */ /* 0x000fe20000010006 */
[C---:B0-----:R-:W-:Y:S01]  /*0420*/  FADD R10, R9.reuse, -1 ;  /* 0xbf800000090a7421 */ /* 0x041fe20000000000 */
[----:B------:R-:W0:Y:S01]  /*0430*/  LDC.64 R6, c[0x0][0x218] ;  /* 0x00008600ff067b82 */ /* 0x000e220000000a00 */
[----:B------:R-:W-:Y:S02]  /*0440*/  FSETP.NEU.AND P1, PT, R16, RZ, PT ;  /* 0x000000ff1000720b */ /* 0x000fe40003f2d000 */
[----:B------:R-:W-:-:S04]  /*0450*/  FFMA.FTZ R4, R9, R4, R10 ;  /* 0x0000000409047223 */ /* 0x000fc8000001000a */
[----:B------:R-:W-:Y:S01]  /*0460*/  @!P2 FADD R4, R4, R4 ;  /* 0x000000040404a221 */ /* 0x000fe20000000000 */
[C---:B------:R-:W-:Y:S02]  /*0470*/  FSETP.GT.AND P2, PT, R8.reuse, 128, PT ;  /* 0x430000000800780b */ /* 0x040fe40003f44000 */
[----:B------:R-:W-:Y:S02]  /*0480*/  FSETP.GEU.AND P3, PT, R8, -25, PT ;  /* 0xc1c800000800780b */ /* 0x000fe40003f6e000 */
[----:B------:R-:W-:Y:S01]  /*0490*/  FSEL R4, R4, +INF , !P2 ;  /* 0x7f80000004047808 */ /* 0x000fe20005000000 */
[----:B------:R1:W-:Y:S03]  /*04a0*/  @!P0 STG.E desc[UR4][R2.64], R5 ;  /* 0x0000000502008986 */ /* 0x0003e6000c101904 */
[----:B------:R-:W-:Y:S01]  /*04b0*/  FSEL R9, R4, -1, P3 ;  /* 0xbf80000004097808 */ /* 0x000fe20001800000 */
[C---:B------:R-:W-:Y:S01]  /*04c0*/  @!P1 FADD R9, R16.reuse, R16 ;  /* 0x0000001010099221 */ /* 0x040fe20000000000 */
[----:B------:R-:W-:-:S04]  /*04d0*/  FSETP.GT.AND P1, PT, R16, RZ, PT ;  /* 0x000000ff1000720b */ /* 0x000fc80003f24000 */
[----:B------:R-:W-:Y:S01]  /*04e0*/  FSEL R9, R16, R9, P1 ;  /* 0x0000000910097208 */ /* 0x000fe20000800000 */
[----:B0-----:R-:W-:Y:S01]  /*04f0*/  IMAD.WIDE R6, R0, 0x4, R6 ;  /* 0x0000000400067825 */ /* 0x001fe200078e0206 */
[----:B-1----:R-:W-:Y:S07]  /*0500*/  @P0 EXIT ;  /* 0x000000000000094d */ /* 0x002fee0003800000 */
[----:B------:R-:W-:Y:S01]  /*0510*/  STG.E desc[UR4][R6.64], R9 ;  /* 0x0000000906007986 */ /* 0x000fe2000c101904 */
[----:B------:R-:W-:Y:S05]  /*0520*/  EXIT ;  /* 0x000000000000794d */ /* 0x000fea0003800000 */
.L_x_0:
[----:B------:R-:W-:-:S00]  /*0530*/  BRA `(.L_x_0) ;  /* 0xfffffffc00fc7947 */ /* 0x000fc0000383ffff */
[----:B------:R-:W-:-:S00]  /*0540*/  NOP ;  /* 0x0000000000007918 */ /* 0x000fc00000000000 */
        /* <DEDUP_REMOVED lines=11> */
.L_x_1:


//--------------------- .nv.global.init           --------------------------
	.section	.nv.global.init,"aw",@progbits
.nv.global.init:
	.type		_$_str,@object
	.size		_$_str,(_$_str_$_2 - _$_str)
_$_str:
        /*0000*/ 	.byte	0x5f, 0x5f, 0x43, 0x55, 0x44, 0x41, 0x5f, 0x46, 0x54, 0x5a, 0x00
	.type		_$_str_$_2,@object
	.size		_$_str_$_2,(.L_1 - _$_str_$_2)
_$_str_$_2:
        /*000b*/ 	.byte	0x5f, 0x5f, 0x43, 0x55, 0x44, 0x41, 0x5f, 0x50, 0x52, 0x45, 0x43, 0x5f, 0x53, 0x51, 0x52, 0x54
        /*001b*/ 	.byte	0x00
.L_1:


//--------------------- .nv.constant0.triton_poi_fused__native_batch_norm_legit_no_training_convolution_elu_1 --------------------------
	.section	.nv.constant0.triton_poi_fused__native_batch_norm_legit_no_training_convolution_elu_1,"a",@progbits
	.sectionflags	@""
	.align	4
.nv.constant0.triton_poi_fused__native_batch_norm_legit_no_training_convolution_elu_1:
	.zero		588
